//
// Generated by NVIDIA NVVM Compiler
//
// Compiler Build ID: CL-36424714
// Cuda compilation tools, release 13.0, V13.0.88
// Based on NVVM 20.0.0
//

.version 9.0
.target sm_100
.address_size 64

	// .globl	_Z15VectorAddKernelPKfS0_Pfi

.visible .entry _Z15VectorAddKernelPKfS0_Pfi(
	.param .u64 .ptr .align 1 _Z15VectorAddKernelPKfS0_Pfi_param_0,
	.param .u64 .ptr .align 1 _Z15VectorAddKernelPKfS0_Pfi_param_1,
	.param .u64 .ptr .align 1 _Z15VectorAddKernelPKfS0_Pfi_param_2,
	.param .u32 _Z15VectorAddKernelPKfS0_Pfi_param_3
)
{
	.reg .pred 	%p<2>;
	.reg .b32 	%r<6>;
	.reg .b32 	%f<4>;
	.reg .b64 	%rd<11>;

	ld.param.u64 	%rd1, [_Z15VectorAddKernelPKfS0_Pfi_param_0];
	ld.param.u64 	%rd2, [_Z15VectorAddKernelPKfS0_Pfi_param_1];
	ld.param.u64 	%rd3, [_Z15VectorAddKernelPKfS0_Pfi_param_2];
	ld.param.u32 	%r2, [_Z15VectorAddKernelPKfS0_Pfi_param_3];
	mov.u32 	%r3, %ntid.x;
	mov.u32 	%r4, %ctaid.x;
	mov.u32 	%r5, %tid.x;
	mad.lo.s32 	%r1, %r3, %r4, %r5;
	setp.ge.s32 	%p1, %r1, %r2;
	@%p1 bra 	$L__BB0_2;
	cvta.to.global.u64 	%rd4, %rd1;
	cvta.to.global.u64 	%rd5, %rd2;
	cvta.to.global.u64 	%rd6, %rd3;
	mul.wide.s32 	%rd7, %r1, 4;
	add.s64 	%rd8, %rd4, %rd7;
	ld.global.f32 	%f1, [%rd8];
	add.s64 	%rd9, %rd5, %rd7;
	ld.global.f32 	%f2, [%rd9];
	add.f32 	%f3, %f1, %f2;
	add.s64 	%rd10, %rd6, %rd7;
	st.global.f32 	[%rd10], %f3;
$L__BB0_2:
	ret;

}


// ===== COMPILED SASS (sm_100) =====

	.target	sm_100

	.elftype	@"ET_EXEC"


//--------------------- .note.nv.tkinfo           --------------------------
	.section	.note.nv.tkinfo,"",@"SHT_NOTE"
	.sectionflags	@"SHF_NOTE_NV_TKINFO"
	.tkinfo
        /*0018*/ 	.word	0x00000002
        /*0030*/ 	.string	""
        /*0030*/ 	.string	"ptxas"
        /*0030*/ 	.string	"Cuda compilation tools, release 13.0, V13.0.88"
        /*0030*/ 	.string	"Build cuda_13.0.r13.0/compiler.36424714_0"
        /*0030*/ 	.string	"-arch sm_100 -m 64 "



//--------------------- .note.nv.cuinfo           --------------------------
	.section	.note.nv.cuinfo,"",@"SHT_NOTE"
	.sectionflags	@"SHF_NOTE_NV_CUINFO"
        /*0018*/ 	.short	0x0002
        /*001a*/ 	.short	0x0064
        /*001c*/ 	.short	0x0082
	.zero		2


//--------------------- .nv.info                  --------------------------
	.section	.nv.info,"",@"SHT_CUDA_INFO"
	.align	4


	//----- nvinfo : EIATTR_REGCOUNT
	.align		4
        /*0000*/ 	.byte	0x04, 0x2f
        /*0002*/ 	.short	(.L_1 - .L_0)
	.align		4
.L_0:
        /*0004*/ 	.word	index@(_Z15VectorAddKernelPKfS0_Pfi)
        /*0008*/ 	.word	0x0000000c


	//----- nvinfo : EIATTR_FRAME_SIZE
	.align		4
.L_1:
        /*000c*/ 	.byte	0x04, 0x11
        /*000e*/ 	.short	(.L_3 - .L_2)
	.align		4
.L_2:
        /*0010*/ 	.word	index@(_Z15VectorAddKernelPKfS0_Pfi)
        /*0014*/ 	.word	0x00000000


	//----- nvinfo : EIATTR_MIN_STACK_SIZE
	.align		4
.L_3:
        /*0018*/ 	.byte	0x04, 0x12
        /*001a*/ 	.short	(.L_5 - .L_4)
	.align		4
.L_4:
        /*001c*/ 	.word	index@(_Z15VectorAddKernelPKfS0_Pfi)
        /*0020*/ 	.word	0x00000000
.L_5:


//--------------------- .nv.compat                --------------------------
	.section	.nv.compat,"",@"SHT_CUDA_COMPAT_INFO"
	.align	4
        /*0000*/ 	.byte	0x02, 0x09, 0x00, 0x00, 0x02, 0x02, 0x01, 0x00, 0x02, 0x05, 0x05, 0x00, 0x03, 0x07, 0x01, 0x01
        /*0010*/ 	.byte	0x02, 0x03, 0x00, 0x00, 0x02, 0x06, 0x01, 0x00, 0x04, 0x0b, 0x08, 0x00, 0x09, 0x00, 0x00, 0x00
        /*0020*/ 	.byte	0x00, 0x00, 0x00, 0x00


//--------------------- .nv.info._Z15VectorAddKernelPKfS0_Pfi --------------------------
	.section	.nv.info._Z15VectorAddKernelPKfS0_Pfi,"",@"SHT_CUDA_INFO"
	.sectionflags	@""
	.align	4


	//----- nvinfo : EIATTR_CUDA_API_VERSION
	.align		4
        /*0000*/ 	.byte	0x04, 0x37
        /*0002*/ 	.short	(.L_7 - .L_6)
.L_6:
        /*0004*/ 	.word	0x00000082


	//----- nvinfo : EIATTR_KPARAM_INFO
	.align		4
.L_7:
        /*0008*/ 	.byte	0x04, 0x17
        /*000a*/ 	.short	(.L_9 - .L_8)
.L_8:
        /*000c*/ 	.word	0x00000000
        /*0010*/ 	.short	0x0003
        /*0012*/ 	.short	0x0018
        /*0014*/ 	.byte	0x00, 0xf0, 0x11, 0x00


	//----- nvinfo : EIATTR_KPARAM_INFO
	.align		4
.L_9:
        /*0018*/ 	.byte	0x04, 0x17
        /*001a*/ 	.short	(.L_11 - .L_10)
.L_10:
        /*001c*/ 	.word	0x00000000
        /*0020*/ 	.short	0x0002
        /*0022*/ 	.short	0x0010
        /*0024*/ 	.byte	0x00, 0xf5, 0x21, 0x00


	//----- nvinfo : EIATTR_KPARAM_INFO
	.align		4
.L_11:
        /*0028*/ 	.byte	0x04, 0x17
        /*002a*/ 	.short	(.L_13 - .L_12)
.L_12:
        /*002c*/ 	.word	0x00000000
        /*0030*/ 	.short	0x0001
        /*0032*/ 	.short	0x0008
        /*0034*/ 	.byte	0x00, 0xf5, 0x21, 0x00


	//----- nvinfo : EIATTR_KPARAM_INFO
	.align		4
.L_13:
        /*0038*/ 	.byte	0x04, 0x17
        /*003a*/ 	.short	(.L_15 - .L_14)
.L_14:
        /*003c*/ 	.word	0x00000000
        /*0040*/ 	.short	0x0000
        /*0042*/ 	.short	0x0000
        /*0044*/ 	.byte	0x00, 0xf5, 0x21, 0x00


	//----- nvinfo : EIATTR_SPARSE_MMA_MASK
	.align		4
.L_15:
        /*0048*/ 	.byte	0x03, 0x50
        /*004a*/ 	.short	0x0000


	//----- nvinfo : EIATTR_MAXREG_COUNT
	.align		4
        /*004c*/ 	.byte	0x03, 0x1b
        /*004e*/ 	.short	0x00ff


	//----- nvinfo : EIATTR_MERCURY_ISA_VERSION
	.align		4
        /*0050*/ 	.byte	0x03, 0x5f
        /*0052*/ 	.short	0x0101


	//----- nvinfo : EIATTR_VRC_CTA_INIT_COUNT
	.align		4
        /*0054*/ 	.byte	0x02, 0x4a
	.zero		1
	.zero		1


	//----- nvinfo : EIATTR_EXIT_INSTR_OFFSETS
	.align		4
        /*0058*/ 	.byte	0x04, 0x1c
        /*005a*/ 	.short	(.L_17 - .L_16)


	//   ....[0]....
.L_16:
        /*005c*/ 	.word	0x00000070


	//   ....[1]....
        /*0060*/ 	.word	0x00000130


	//----- nvinfo : EIATTR_CBANK_PARAM_SIZE
	.align		4
.L_17:
        /*0064*/ 	.byte	0x03, 0x19
        /*0066*/ 	.short	0x001c


	//----- nvinfo : EIATTR_PARAM_CBANK
	.align		4
        /*0068*/ 	.byte	0x04, 0x0a
        /*006a*/ 	.short	(.L_19 - .L_18)
	.align		4
.L_18:
        /*006c*/ 	.word	index@(.nv.constant0._Z15VectorAddKernelPKfS0_Pfi)
        /*0070*/ 	.short	0x0380
        /*0072*/ 	.short	0x001c


	//----- nvinfo : EIATTR_SW_WAR
	.align		4
.L_19:
        /*0074*/ 	.byte	0x04, 0x36
        /*0076*/ 	.short	(.L_21 - .L_20)
.L_20:
        /*0078*/ 	.word	0x00000008
.L_21:


//--------------------- .nv.callgraph             --------------------------
	.section	.nv.callgraph,"",@"SHT_CUDA_CALLGRAPH"
	.align	4
	.sectionentsize	8
	.align		4
        /*0000*/ 	.word	0x00000000
	.align		4
        /*0004*/ 	.word	0xffffffff
	.align		4
        /*0008*/ 	.word	0x00000000
	.align		4
        /*000c*/ 	.word	0xfffffffe
	.align		4
        /*0010*/ 	.word	0x00000000
	.align		4
        /*0014*/ 	.word	0xfffffffd
	.align		4
        /*0018*/ 	.word	0x00000000
	.align		4
        /*001c*/ 	.word	0xfffffffc


//--------------------- .text._Z15VectorAddKernelPKfS0_Pfi --------------------------
	.section	.text._Z15VectorAddKernelPKfS0_Pfi,"ax",@progbits
	.align	128
        .global         _Z15VectorAddKernelPKfS0_Pfi
        .type           _Z15VectorAddKernelPKfS0_Pfi,@function
        .size           _Z15VectorAddKernelPKfS0_Pfi,(.L_x_1 - _Z15VectorAddKernelPKfS0_Pfi)
        .other          _Z15VectorAddKernelPKfS0_Pfi,@"STO_CUDA_ENTRY STV_DEFAULT"
_Z15VectorAddKernelPKfS0_Pfi:
.text._Z15VectorAddKernelPKfS0_Pfi:
[----:B------:R-:W-:Y:S01]  /*0000*/  LDC R1, c[0x0][0x37c] ;  /* 0x0000df00ff017b82 */ /* 0x000fe20000000800 */
[----:B------:R-:W0:Y:S01]  /*0010*/  S2R R9, SR_CTAID.X ;  /* 0x0000000000097919 */ /* 0x000e220000002500 */
[----:B------:R-:W0:Y:S01]  /*0020*/  LDCU UR4, c[0x0][0x360] ;  /* 0x00006c00ff0477ac */ /* 0x000e220008000800 */
[----:B------:R-:W0:Y:S01]  /*0030*/  S2R R0, SR_TID.X ;  /* 0x0000000000007919 */ /* 0x000e220000002100 */
[----:B------:R-:W1:Y:S01]  /*0040*/  LDCU UR5, c[0x0][0x398] ;  /* 0x00007300ff0577ac */ /* 0x000e620008000800 */
[----:B0-----:R-:W-:-:S05]  /*0050*/  IMAD R9, R9, UR4, R0 ;  /* 0x0000000409097c24 */ /* 0x001fca000f8e0200 */
[----:B-1----:R-:W-:-:S13]  /*0060*/  ISETP.GE.AND P0, PT, R9, UR5, PT ;  /* 0x0000000509007c0c */ /* 0x002fda000bf06270 */
[----:B------:R-:W-:Y:S05]  /*0070*/  @P0 EXIT ;  /* 0x000000000000094d */ /* 0x000fea0003800000 */
[----:B------:R-:W0:Y:S01]  /*0080*/  LDC.64 R2, c[0x0][0x380] ;  /* 0x0000e000ff027b82 */ /* 0x000e220000000a00 */
[----:B------:R-:W1:Y:S07]  /*0090*/  LDCU.64 UR4, c[0x0][0x358] ;  /* 0x00006b00ff0477ac */ /* 0x000e6e0008000a00 */
[----:B------:R-:W2:Y:S08]  /*00a0*/  LDC.64 R4, c[0x0][0x388] ;  /* 0x0000e200ff047b82 */ /* 0x000eb00000000a00 */
[----:B------:R-:W3:Y:S01]  /*00b0*/  LDC.64 R6, c[0x0][0x390] ;  /* 0x0000e400ff067b82 */ /* 0x000ee20000000a00 */
[----:B0-----:R-:W-:-:S06]  /*00c0*/  IMAD.WIDE R2, R9, 0x4, R2 ;  /* 0x0000000409027825 */ /* 0x001fcc00078e0202 */
[----:B-1----:R-:W4:Y:S01]  /*00d0*/  LDG.E R2, desc[UR4][R2.64] ;  /* 0x0000000402027981 */ /* 0x002f22000c1e1900 */
[----:B--2---:R-:W-:-:S06]  /*00e0*/  IMAD.WIDE R4, R9, 0x4, R4 ;  /* 0x0000000409047825 */ /* 0x004fcc00078e0204 */
[----:B------:R-:W4:Y:S01]  /*00f0*/  LDG.E R5, desc[UR4][R4.64] ;  /* 0x0000000404057981 */ /* 0x000f22000c1e1900 */
[----:B---3--:R-:W-:-:S04]  /*0100*/  IMAD.WIDE R6, R9, 0x4, R6 ;  /* 0x0000000409067825 */ /* 0x008fc800078e0206 */
[----:B----4-:R-:W-:-:S05]  /*0110*/  FADD R9, R2, R5 ;  /* 0x0000000502097221 */ /* 0x010fca0000000000 */
[----:B------:R-:W-:Y:S01]  /*0120*/  STG.E desc[UR4][R6.64], R9 ;  /* 0x0000000906007986 */ /* 0x000fe2000c101904 */
[----:B------:R-:W-:Y:S05]  /*0130*/  EXIT ;  /* 0x000000000000794d */ /* 0x000fea0003800000 */
.L_x_0:
[----:B------:R-:W-:-:S00]  /*0140*/  BRA `(.L_x_0) ;  /* 0xfffffffc00fc7947 */ /* 0x000fc0000383ffff */
[----:B------:R-:W-:-:S00]  /*0150*/  NOP ;  /* 0x0000000000007918 */ /* 0x000fc00000000000 */
        /* <DEDUP_REMOVED lines=10> */
.L_x_1:


//--------------------- .nv.shared.reserved.0     --------------------------
	.section	.nv.shared.reserved.0,"aw",@nobits
	.weak		__nv_reservedSMEM_offset_0_alias
	.size		__nv_reservedSMEM_offset_0_alias, 0, 64
	.other		__nv_reservedSMEM_offset_0_alias,@"STO_CUDA_RESERVED_SHARED STV_DEFAULT"
__nv_reservedSMEM_offset_0_alias:
	.zero		0
	.zero		64


//--------------------- .nv.constant0._Z15VectorAddKernelPKfS0_Pfi --------------------------
	.section	.nv.constant0._Z15VectorAddKernelPKfS0_Pfi,"a",@progbits
	.sectionflags	@""
	.align	4
.nv.constant0._Z15VectorAddKernelPKfS0_Pfi:
	.zero		924


//--------------------- SYMBOLS --------------------------

	.type		.nv.reservedSmem.offset0,@object
	.size		.nv.reservedSmem.offset0,0x4
